//
// Generated by NVIDIA NVVM Compiler
//
// Compiler Build ID: CL-36424714
// Cuda compilation tools, release 13.0, V13.0.88
// Based on NVVM 20.0.0
//

.version 9.0
.target sm_100
.address_size 64

	// .globl	_Z3gpuPiS_S_
.extern .func  (.param .b32 func_retval0) vprintf
(
	.param .b64 vprintf_param_0,
	.param .b64 vprintf_param_1
)
;
.global .align 1 .b8 $str[11] = {104, 101, 108, 108, 111, 32, 103, 112, 117, 10};

.visible .entry _Z3gpuPiS_S_(
	.param .u64 .ptr .align 1 _Z3gpuPiS_S__param_0,
	.param .u64 .ptr .align 1 _Z3gpuPiS_S__param_1,
	.param .u64 .ptr .align 1 _Z3gpuPiS_S__param_2
)
{
	.reg .pred 	%p<4>;
	.reg .b32 	%r<17>;
	.reg .b64 	%rd<13>;

	ld.param.u64 	%rd1, [_Z3gpuPiS_S__param_0];
	ld.param.u64 	%rd2, [_Z3gpuPiS_S__param_1];
	ld.param.u64 	%rd3, [_Z3gpuPiS_S__param_2];
	mov.u32 	%r3, %ntid.x;
	mov.u32 	%r4, %ctaid.x;
	mov.u32 	%r5, %tid.x;
	mad.lo.s32 	%r1, %r3, %r4, %r5;
	mov.u32 	%r6, %ntid.y;
	mov.u32 	%r7, %ctaid.y;
	mov.u32 	%r8, %tid.y;
	mad.lo.s32 	%r9, %r6, %r7, %r8;
	setp.gt.s32 	%p1, %r1, 63;
	setp.gt.u32 	%p2, %r9, 63;
	or.pred  	%p3, %p1, %p2;
	@%p3 bra 	$L__BB0_2;
	cvta.to.global.u64 	%rd4, %rd1;
	cvta.to.global.u64 	%rd5, %rd2;
	cvta.to.global.u64 	%rd6, %rd3;
	shl.b32 	%r10, %r1, 6;
	add.s32 	%r11, %r10, %r9;
	mul.wide.s32 	%rd7, %r11, 4;
	add.s64 	%rd8, %rd4, %rd7;
	ld.global.u32 	%r12, [%rd8];
	add.s64 	%rd9, %rd5, %rd7;
	ld.global.u32 	%r13, [%rd9];
	add.s32 	%r14, %r13, %r12;
	add.s64 	%rd10, %rd6, %rd7;
	st.global.u32 	[%rd10], %r14;
$L__BB0_2:
	mov.u64 	%rd11, $str;
	cvta.global.u64 	%rd12, %rd11;
	{ // callseq 0, 0
	.param .b64 param0;
	st.param.b64 	[param0], %rd12;
	.param .b64 param1;
	st.param.b64 	[param1], 0;
	.param .b32 retval0;
	call.uni (retval0), 
	vprintf, 
	(
	param0, 
	param1
	);
	ld.param.b32 	%r15, [retval0];
	} // callseq 0
	ret;

}


// ===== COMPILED SASS (sm_100) =====

	.target	sm_100

	.elftype	@"ET_EXEC"


//--------------------- .note.nv.tkinfo           --------------------------
	.section	.note.nv.tkinfo,"",@"SHT_NOTE"
	.sectionflags	@"SHF_NOTE_NV_TKINFO"
	.tkinfo
        /*0018*/ 	.word	0x00000002
        /*0030*/ 	.string	""
        /*0030*/ 	.string	"ptxas"
        /*0030*/ 	.string	"Cuda compilation tools, release 13.0, V13.0.88"
        /*0030*/ 	.string	"Build cuda_13.0.r13.0/compiler.36424714_0"
        /*0030*/ 	.string	"-arch sm_100 -m 64 "



//--------------------- .note.nv.cuinfo           --------------------------
	.section	.note.nv.cuinfo,"",@"SHT_NOTE"
	.sectionflags	@"SHF_NOTE_NV_CUINFO"
        /*0018*/ 	.short	0x0002
        /*001a*/ 	.short	0x0064
        /*001c*/ 	.short	0x0082
	.zero		2


//--------------------- .nv.info                  --------------------------
	.section	.nv.info,"",@"SHT_CUDA_INFO"
	.align	4


	//----- nvinfo : EIATTR_REGCOUNT
	.align		4
        /*0000*/ 	.byte	0x04, 0x2f
        /*0002*/ 	.short	(.L_2 - .L_1)
	.align		4
.L_1:
        /*0004*/ 	.word	index@(_Z3gpuPiS_S_)
        /*0008*/ 	.word	0x00000018


	//----- nvinfo : EIATTR_FRAME_SIZE
	.align		4
.L_2:
        /*000c*/ 	.byte	0x04, 0x11
        /*000e*/ 	.short	(.L_4 - .L_3)
	.align		4
.L_3:
        /*0010*/ 	.word	index@(_Z3gpuPiS_S_)
        /*0014*/ 	.word	0x00000000


	//----- nvinfo : EIATTR_MIN_STACK_SIZE
	.align		4
.L_4:
        /*0018*/ 	.byte	0x04, 0x12
        /*001a*/ 	.short	(.L_6 - .L_5)
	.align		4
.L_5:
        /*001c*/ 	.word	index@(_Z3gpuPiS_S_)
        /*0020*/ 	.word	0x00000000
.L_6:


//--------------------- .nv.compat                --------------------------
	.section	.nv.compat,"",@"SHT_CUDA_COMPAT_INFO"
	.align	4
        /*0000*/ 	.byte	0x02, 0x09, 0x00, 0x00, 0x02, 0x02, 0x01, 0x00, 0x02, 0x05, 0x05, 0x00, 0x03, 0x07, 0x01, 0x01
        /*0010*/ 	.byte	0x02, 0x03, 0x00, 0x00, 0x02, 0x06, 0x01, 0x00, 0x04, 0x0b, 0x08, 0x00, 0x09, 0x00, 0x00, 0x00
        /*0020*/ 	.byte	0x00, 0x00, 0x00, 0x00


//--------------------- .nv.info._Z3gpuPiS_S_     --------------------------
	.section	.nv.info._Z3gpuPiS_S_,"",@"SHT_CUDA_INFO"
	.sectionflags	@""
	.align	4


	//----- nvinfo : EIATTR_CUDA_API_VERSION
	.align		4
        /*0000*/ 	.byte	0x04, 0x37
        /*0002*/ 	.short	(.L_8 - .L_7)
.L_7:
        /*0004*/ 	.word	0x00000082


	//----- nvinfo : EIATTR_KPARAM_INFO
	.align		4
.L_8:
        /*0008*/ 	.byte	0x04, 0x17
        /*000a*/ 	.short	(.L_10 - .L_9)
.L_9:
        /*000c*/ 	.word	0x00000000
        /*0010*/ 	.short	0x0002
        /*0012*/ 	.short	0x0010
        /*0014*/ 	.byte	0x00, 0xf5, 0x21, 0x00


	//----- nvinfo : EIATTR_KPARAM_INFO
	.align		4
.L_10:
        /*0018*/ 	.byte	0x04, 0x17
        /*001a*/ 	.short	(.L_12 - .L_11)
.L_11:
        /*001c*/ 	.word	0x00000000
        /*0020*/ 	.short	0x0001
        /*0022*/ 	.short	0x0008
        /*0024*/ 	.byte	0x00, 0xf5, 0x21, 0x00


	//----- nvinfo : EIATTR_KPARAM_INFO
	.align		4
.L_12:
        /*0028*/ 	.byte	0x04, 0x17
        /*002a*/ 	.short	(.L_14 - .L_13)
.L_13:
        /*002c*/ 	.word	0x00000000
        /*0030*/ 	.short	0x0000
        /*0032*/ 	.short	0x0000
        /*0034*/ 	.byte	0x00, 0xf5, 0x21, 0x00


	//----- nvinfo : EIATTR_SPARSE_MMA_MASK
	.align		4
.L_14:
        /*0038*/ 	.byte	0x03, 0x50
        /*003a*/ 	.short	0x0000


	//----- nvinfo : EIATTR_MAXREG_COUNT
	.align		4
        /*003c*/ 	.byte	0x03, 0x1b
        /*003e*/ 	.short	0x00ff


	//----- nvinfo : EIATTR_EXTERNS
	.align		4
        /*0040*/ 	.byte	0x04, 0x0f
        /*0042*/ 	.short	(.L_16 - .L_15)


	//   ....[0]....
	.align		4
.L_15:
        /*0044*/ 	.word	index@(vprintf)


	//----- nvinfo : EIATTR_MERCURY_ISA_VERSION
	.align		4
.L_16:
        /*0048*/ 	.byte	0x03, 0x5f
        /*004a*/ 	.short	0x0101


	//----- nvinfo : EIATTR_VRC_CTA_INIT_COUNT
	.align		4
        /*004c*/ 	.byte	0x02, 0x4a
	.zero		1
	.zero		1


	//----- nvinfo : EIATTR_SYSCALL_OFFSETS
	.align		4
        /*0050*/ 	.byte	0x04, 0x46
        /*0052*/ 	.short	(.L_18 - .L_17)


	//   ....[0]....
.L_17:
        /*0054*/ 	.word	0x000001e0


	//----- nvinfo : EIATTR_EXIT_INSTR_OFFSETS
	.align		4
.L_18:
        /*0058*/ 	.byte	0x04, 0x1c
        /*005a*/ 	.short	(.L_20 - .L_19)


	//   ....[0]....
.L_19:
        /*005c*/ 	.word	0x000001f0


	//----- nvinfo : EIATTR_CBANK_PARAM_SIZE
	.align		4
.L_20:
        /*0060*/ 	.byte	0x03, 0x19
        /*0062*/ 	.short	0x0018


	//----- nvinfo : EIATTR_PARAM_CBANK
	.align		4
        /*0064*/ 	.byte	0x04, 0x0a
        /*0066*/ 	.short	(.L_22 - .L_21)
	.align		4
.L_21:
        /*0068*/ 	.word	index@(.nv.constant0._Z3gpuPiS_S_)
        /*006c*/ 	.short	0x0380
        /*006e*/ 	.short	0x0018


	//----- nvinfo : EIATTR_SW_WAR
	.align		4
.L_22:
        /*0070*/ 	.byte	0x04, 0x36
        /*0072*/ 	.short	(.L_24 - .L_23)
.L_23:
        /*0074*/ 	.word	0x00000008
.L_24:


//--------------------- .nv.callgraph             --------------------------
	.section	.nv.callgraph,"",@"SHT_CUDA_CALLGRAPH"
	.align	4
	.sectionentsize	8
	.align		4
        /*0000*/ 	.word	0x00000000
	.align		4
        /*0004*/ 	.word	0xffffffff
	.align		4
        /*0008*/ 	.word	index@(_Z3gpuPiS_S_)
	.align		4
        /*000c*/ 	.word	index@(vprintf)
	.align		4
        /*0010*/ 	.word	0x00000000
	.align		4
        /*0014*/ 	.word	0xfffffffe
	.align		4
        /*0018*/ 	.word	0x00000000
	.align		4
        /*001c*/ 	.word	0xfffffffd
	.align		4
        /*0020*/ 	.word	0x00000000
	.align		4
        /*0024*/ 	.word	0xfffffffc


//--------------------- .nv.constant4             --------------------------
	.section	.nv.constant4,"a",@progbits
	.align	8
	.align		8
.nv.constant4:
        /*0000*/ 	.dword	vprintf
	.align		8
        /*0008*/ 	.dword	$str


//--------------------- .text._Z3gpuPiS_S_        --------------------------
	.section	.text._Z3gpuPiS_S_,"ax",@progbits
	.align	128
        .global         _Z3gpuPiS_S_
        .type           _Z3gpuPiS_S_,@function
        .size           _Z3gpuPiS_S_,(.L_x_2 - _Z3gpuPiS_S_)
        .other          _Z3gpuPiS_S_,@"STO_CUDA_ENTRY STV_DEFAULT"
_Z3gpuPiS_S_:
.text._Z3gpuPiS_S_:
[----:B------:R-:W0:Y:S01]  /*0000*/  LDC R1, c[0x0][0x37c] ;  /* 0x0000df00ff017b82 */ /* 0x000e220000000800 */
[----:B------:R-:W1:Y:S01]  /*0010*/  S2R R5, SR_CTAID.Y ;  /* 0x0000000000057919 */ /* 0x000e620000002600 */
[----:B------:R-:W2:Y:S06]  /*0020*/  LDCU UR4, c[0x0][0x360] ;  /* 0x00006c00ff0477ac */ /* 0x000eac0008000800 */
[----:B------:R-:W3:Y:S01]  /*0030*/  LDC.64 R8, c[0x0][0x388] ;  /* 0x0000e200ff087b82 */ /* 0x000ee20000000a00 */
[----:B------:R-:W1:Y:S01]  /*0040*/  S2R R2, SR_TID.Y ;  /* 0x0000000000027919 */ /* 0x000e620000002200 */
[----:B------:R-:W1:Y:S01]  /*0050*/  LDCU UR5, c[0x0][0x364] ;  /* 0x00006c80ff0577ac */ /* 0x000e620008000800 */
[----:B------:R-:W2:Y:S01]  /*0060*/  S2R R0, SR_CTAID.X ;  /* 0x0000000000007919 */ /* 0x000ea20000002500 */
[----:B------:R-:W2:Y:S01]  /*0070*/  S2R R7, SR_TID.X ;  /* 0x0000000000077919 */ /* 0x000ea20000002100 */
[----:B------:R-:W-:Y:S01]  /*0080*/  MOV R12, 0x0 ;  /* 0x00000000000c7802 */ /* 0x000fe20000000f00 */
[----:B------:R-:W4:Y:S01]  /*0090*/  LDCU.64 UR6, c[0x4][0x8] ;  /* 0x01000100ff0677ac */ /* 0x000f220008000a00 */
[----:B-1----:R-:W-:-:S02]  /*00a0*/  IMAD R5, R5, UR5, R2 ;  /* 0x0000000505057c24 */ /* 0x002fc4000f8e0202 */
[----:B------:R-:W1:Y:S03]  /*00b0*/  LDC.64 R2, c[0x0][0x380] ;  /* 0x0000e000ff027b82 */ /* 0x000e660000000a00 */
[----:B------:R-:W-:Y:S01]  /*00c0*/  ISETP.GT.U32.AND P0, PT, R5, 0x3f, PT ;  /* 0x0000003f0500780c */ /* 0x000fe20003f04070 */
[----:B--2---:R-:W-:Y:S01]  /*00d0*/  IMAD R0, R0, UR4, R7 ;  /* 0x0000000400007c24 */ /* 0x004fe2000f8e0207 */
[----:B------:R-:W2:Y:S04]  /*00e0*/  LDCU.64 UR4, c[0x0][0x358] ;  /* 0x00006b00ff0477ac */ /* 0x000ea80008000a00 */
[----:B------:R-:W-:-:S13]  /*00f0*/  ISETP.GT.OR P0, PT, R0, 0x3f, P0 ;  /* 0x0000003f0000780c */ /* 0x000fda0000704670 */
[----:B------:R-:W-:Y:S01]  /*0100*/  @!P0 IMAD R5, R0, 0x40, R5 ;  /* 0x0000004000058824 */ /* 0x000fe200078e0205 */
[----:B------:R-:W5:Y:S03]  /*0110*/  @!P0 LDC.64 R10, c[0x0][0x390] ;  /* 0x0000e400ff0a8b82 */ /* 0x000f660000000a00 */
[----:B---3--:R-:W-:-:S04]  /*0120*/  @!P0 IMAD.WIDE R8, R5, 0x4, R8 ;  /* 0x0000000405088825 */ /* 0x008fc800078e0208 */
[C---:B-1----:R-:W-:Y:S02]  /*0130*/  @!P0 IMAD.WIDE R2, R5.reuse, 0x4, R2 ;  /* 0x0000000405028825 */ /* 0x042fe400078e0202 */
[----:B--2---:R-:W2:Y:S04]  /*0140*/  @!P0 LDG.E R9, desc[UR4][R8.64] ;  /* 0x0000000408098981 */ /* 0x004ea8000c1e1900 */
[----:B------:R-:W2:Y:S01]  /*0150*/  @!P0 LDG.E R0, desc[UR4][R2.64] ;  /* 0x0000000402008981 */ /* 0x000ea2000c1e1900 */
[----:B------:R-:W1:Y:S01]  /*0160*/  LDC.64 R12, c[0x4][R12] ;  /* 0x010000000c0c7b82 */ /* 0x000e620000000a00 */
[----:B-----5:R-:W-:Y:S01]  /*0170*/  @!P0 IMAD.WIDE R10, R5, 0x4, R10 ;  /* 0x00000004050a8825 */ /* 0x020fe200078e020a */
[----:B----4-:R-:W-:Y:S02]  /*0180*/  MOV R4, UR6 ;  /* 0x0000000600047c02 */ /* 0x010fe40008000f00 */
[----:B------:R-:W-:-:S02]  /*0190*/  CS2R R6, SRZ ;  /* 0x0000000000067805 */ /* 0x000fc4000001ff00 */
[----:B------:R-:W-:Y:S01]  /*01a0*/  MOV R5, UR7 ;  /* 0x0000000700057c02 */ /* 0x000fe20008000f00 */
[----:B--2---:R-:W-:-:S05]  /*01b0*/  @!P0 IMAD.IADD R0, R0, 0x1, R9 ;  /* 0x0000000100008824 */ /* 0x004fca00078e0209 */
[----:B01----:R2:W-:Y:S02]  /*01c0*/  @!P0 STG.E desc[UR4][R10.64], R0 ;  /* 0x000000000a008986 */ /* 0x0035e4000c101904 */
[----:B------:R-:W-:-:S07]  /*01d0*/  LEPC R20, `(.L_x_0) ;  /* 0x000000001014794e */ /* 0x000fce0000000000 */
[----:B--2---:R-:W-:Y:S05]  /*01e0*/  CALL.ABS.NOINC R12 ;  /* 0x000000000c007343 */ /* 0x004fea0003c00000 */
.L_x_0:
[----:B------:R-:W-:Y:S05]  /*01f0*/  EXIT ;  /* 0x000000000000794d */ /* 0x000fea0003800000 */
.L_x_1:
[----:B------:R-:W-:-:S00]  /*0200*/  BRA `(.L_x_1) ;  /* 0xfffffffc00fc7947 */ /* 0x000fc0000383ffff */
[----:B------:R-:W-:-:S00]  /*0210*/  NOP ;  /* 0x0000000000007918 */ /* 0x000fc00000000000 */
        /* <DEDUP_REMOVED lines=14> */
.L_x_2:


//--------------------- .nv.global.init           --------------------------
	.section	.nv.global.init,"aw",@progbits
.nv.global.init:
	.type		$str,@object
	.size		$str,(.L_0 - $str)
$str:
        /*0000*/ 	.byte	0x68, 0x65, 0x6c, 0x6c, 0x6f, 0x20, 0x67, 0x70, 0x75, 0x0a, 0x00
.L_0:


//--------------------- .nv.shared.reserved.0     --------------------------
	.section	.nv.shared.reserved.0,"aw",@nobits
	.weak		__nv_reservedSMEM_offset_0_alias
	.size		__nv_reservedSMEM_offset_0_alias, 0, 64
	.other		__nv_reservedSMEM_offset_0_alias,@"STO_CUDA_RESERVED_SHARED STV_DEFAULT"
__nv_reservedSMEM_offset_0_alias:
	.zero		0
	.zero		64


//--------------------- .nv.constant0._Z3gpuPiS_S_ --------------------------
	.section	.nv.constant0._Z3gpuPiS_S_,"a",@progbits
	.sectionflags	@""
	.align	4
.nv.constant0._Z3gpuPiS_S_:
	.zero		920


//--------------------- SYMBOLS --------------------------

	.type		.nv.reservedSmem.offset0,@object
	.size		.nv.reservedSmem.offset0,0x4
	.type		vprintf,@function
